	.headerflags	@"EF_CUDA_TEXMODE_UNIFIED EF_CUDA_64BIT_ADDRESS EF_CUDA_ACCELERATORS EF_CUDA_SM90 EF_CUDA_VIRTUAL_SM(EF_CUDA_SM90)"
	.elftype	@"ET_EXEC"


//--------------------- .nv.info                  --------------------------
	.section	.nv.info,"",@"SHT_CUDA_INFO"
	.align	4


	//----- nvinfo : EIATTR_REGCOUNT
	.align		4
        /*0000*/ 	.byte	0x04, 0x2f
        /*0002*/ 	.short	(.L_3 - .L_2)
	.align		4
.L_2:
        /*0004*/ 	.word	index@(triton_poi_fused__native_batch_norm_legit_no_training_24)
        /*0008*/ 	.word	0x0000001a


	//----- nvinfo : EIATTR_MIN_STACK_SIZE
	.align		4
.L_3:
        /*000c*/ 	.byte	0x04, 0x12
        /*000e*/ 	.short	(.L_5 - .L_4)
	.align		4
.L_4:
        /*0010*/ 	.word	index@(triton_poi_fused__native_batch_norm_legit_no_training_24)
        /*0014*/ 	.word	0x00000000


	//----- nvinfo : EIATTR_FRAME_SIZE
	.align		4
.L_5:
        /*0018*/ 	.byte	0x04, 0x11
        /*001a*/ 	.short	(.L_7 - .L_6)
	.align		4
.L_6:
        /*001c*/ 	.word	index@(triton_poi_fused__native_batch_norm_legit_no_training_24)
        /*0020*/ 	.word	0x00000000


	//----- nvinfo : EIATTR_MIN_STACK_SIZE
	.align		4
.L_7:
        /*0024*/ 	.byte	0x04, 0x12
        /*0026*/ 	.short	(.L_9 - .L_8)
	.align		4
.L_8:
        /*0028*/ 	.word	index@(triton_poi_fused__native_batch_norm_legit_no_training_24)
        /*002c*/ 	.word	0x00000000
.L_9:


//--------------------- .nv.info.triton_poi_fused__native_batch_norm_legit_no_training_24 --------------------------
	.section	.nv.info.triton_poi_fused__native_batch_norm_legit_no_training_24,"",@"SHT_CUDA_INFO"
	.sectionflags	@""
	.align	4


	//----- nvinfo : EIATTR_CUDA_API_VERSION
	.align		4
        /*0000*/ 	.byte	0x04, 0x37
        /*0002*/ 	.short	(.L_11 - .L_10)
.L_10:
        /*0004*/ 	.word	0x0000007c


	//----- nvinfo : EIATTR_KPARAM_INFO
	.align		4
.L_11:
        /*0008*/ 	.byte	0x04, 0x17
        /*000a*/ 	.short	(.L_13 - .L_12)
.L_12:
        /*000c*/ 	.word	0x00000000
        /*0010*/ 	.short	0x0007
        /*0012*/ 	.short	0x0034
        /*0014*/ 	.byte	0x00, 0xf0, 0x11, 0x00


	//----- nvinfo : EIATTR_KPARAM_INFO
	.align		4
.L_13:
        /*0018*/ 	.byte	0x04, 0x17
        /*001a*/ 	.short	(.L_15 - .L_14)
.L_14:
        /*001c*/ 	.word	0x00000000
        /*0020*/ 	.short	0x0006
        /*0022*/ 	.short	0x0030
        /*0024*/ 	.byte	0x00, 0xf0, 0x11, 0x00


	//----- nvinfo : EIATTR_KPARAM_INFO
	.align		4
.L_15:
        /*0028*/ 	.byte	0x04, 0x17
        /*002a*/ 	.short	(.L_17 - .L_16)
.L_16:
        /*002c*/ 	.word	0x00000000
        /*0030*/ 	.short	0x0005
        /*0032*/ 	.short	0x0028
        /*0034*/ 	.byte	0x00, 0xf4, 0x21, 0x00


	//----- nvinfo : EIATTR_KPARAM_INFO
	.align		4
.L_17:
        /*0038*/ 	.byte	0x04, 0x17
        /*003a*/ 	.short	(.L_19 - .L_18)
.L_18:
        /*003c*/ 	.word	0x00000000
        /*0040*/ 	.short	0x0004
        /*0042*/ 	.short	0x0020
        /*0044*/ 	.byte	0x00, 0xf4, 0x21, 0x00


	//----- nvinfo : EIATTR_KPARAM_INFO
	.align		4
.L_19:
        /*0048*/ 	.byte	0x04, 0x17
        /*004a*/ 	.short	(.L_21 - .L_20)
.L_20:
        /*004c*/ 	.word	0x00000000
        /*0050*/ 	.short	0x0003
        /*0052*/ 	.short	0x0018
        /*0054*/ 	.byte	0x00, 0xf4, 0x21, 0x00


	//----- nvinfo : EIATTR_KPARAM_INFO
	.align		4
.L_21:
        /*0058*/ 	.byte	0x04, 0x17
        /*005a*/ 	.short	(.L_23 - .L_22)
.L_22:
        /*005c*/ 	.word	0x00000000
        /*0060*/ 	.short	0x0002
        /*0062*/ 	.short	0x0010
        /*0064*/ 	.byte	0x00, 0xf4, 0x21, 0x00


	//----- nvinfo : EIATTR_KPARAM_INFO
	.align		4
.L_23:
        /*0068*/ 	.byte	0x04, 0x17
        /*006a*/ 	.short	(.L_25 - .L_24)
.L_24:
        /*006c*/ 	.word	0x00000000
        /*0070*/ 	.short	0x0001
        /*0072*/ 	.short	0x0008
        /*0074*/ 	.byte	0x00, 0xf4, 0x21, 0x00


	//----- nvinfo : EIATTR_KPARAM_INFO
	.align		4
.L_25:
        /*0078*/ 	.byte	0x04, 0x17
        /*007a*/ 	.short	(.L_27 - .L_26)
.L_26:
        /*007c*/ 	.word	0x00000000
        /*0080*/ 	.short	0x0000
        /*0082*/ 	.short	0x0000
        /*0084*/ 	.byte	0x00, 0xf4, 0x21, 0x00


	//----- nvinfo : EIATTR_SPARSE_MMA_MASK
	.align		4
.L_27:
        /*0088*/ 	.byte	0x03, 0x50
        /*008a*/ 	.short	0x0000


	//----- nvinfo : EIATTR_MAXREG_COUNT
	.align		4
        /*008c*/ 	.byte	0x03, 0x1b
        /*008e*/ 	.short	0x00ff


	//----- nvinfo : EIATTR_EXIT_INSTR_OFFSETS
	.align		4
        /*0090*/ 	.byte	0x04, 0x1c
        /*0092*/ 	.short	(.L_29 - .L_28)


	//   ....[0]....
.L_28:
        /*0094*/ 	.word	0x00000580


	//   ....[1]....
        /*0098*/ 	.word	0x000005f0


	//----- nvinfo : EIATTR_REQNTID
	.align		4
.L_29:
        /*009c*/ 	.byte	0x04, 0x10
        /*009e*/ 	.short	(.L_31 - .L_30)
.L_30:
        /*00a0*/ 	.word	0x00000080
        /*00a4*/ 	.word	0x00000001
        /*00a8*/ 	.word	0x00000001


	//----- nvinfo : EIATTR_CBANK_PARAM_SIZE
	.align		4
.L_31:
        /*00ac*/ 	.byte	0x03, 0x19
        /*00ae*/ 	.short	0x0038


	//----- nvinfo : EIATTR_PARAM_CBANK
	.align		4
        /*00b0*/ 	.byte	0x04, 0x0a
        /*00b2*/ 	.short	(.L_33 - .L_32)
	.align		4
.L_32:
        /*00b4*/ 	.word	index@(.nv.constant0.triton_poi_fused__native_batch_norm_legit_no_training_24)
        /*00b8*/ 	.short	0x0210
        /*00ba*/ 	.short	0x0038


	//----- nvinfo : EIATTR_SW_WAR
	.align		4
.L_33:
        /*00bc*/ 	.byte	0x04, 0x36
        /*00be*/ 	.short	(.L_35 - .L_34)
.L_34:
        /*00c0*/ 	.word	0x00000008
.L_35:


//--------------------- .nv.callgraph             --------------------------
	.section	.nv.callgraph,"",@"SHT_CUDA_CALLGRAPH"
	.align	4
	.sectionentsize	8
	.align		4
        /*0000*/ 	.word	0x00000000
	.align		4
        /*0004*/ 	.word	0xffffffff
	.align		4
        /*0008*/ 	.word	0x00000000
	.align		4
        /*000c*/ 	.word	0xfffffffe
	.align		4
        /*0010*/ 	.word	0x00000000
	.align		4
        /*0014*/ 	.word	0xfffffffd
	.align		4
        /*0018*/ 	.word	0x00000000
	.align		4
        /*001c*/ 	.word	0xfffffffc


//--------------------- .nv.constant4             --------------------------
	.section	.nv.constant4,"a",@progbits
	.align	8
	.align		8
.nv.constant4:
        /*0000*/ 	.dword	_$_str
	.align		8
        /*0008*/ 	.dword	_$_str_$_2


//--------------------- .text.triton_poi_fused__native_batch_norm_legit_no_training_24 --------------------------
	.section	.text.triton_poi_fused__native_batch_norm_legit_no_training_24,"ax",@progbits
	.sectionflags	@"SHF_BARRIERS=1"
	.align	128
        .global         triton_poi_fused__native_batch_norm_legit_no_training_24
        .type           triton_poi_fused__native_batch_norm_legit_no_training_24,@function
        .size           triton_poi_fused__native_batch_norm_legit_no_training_24,(.L_x_1 - triton_poi_fused__native_batch_norm_legit_no_training_24)
        .other          triton_poi_fused__native_batch_norm_legit_no_training_24,@"STO_CUDA_ENTRY STV_DEFAULT"
triton_poi_fused__native_batch_norm_legit_no_training_24:
.text.triton_poi_fused__native_batch_norm_legit_no_training_24:
[----:B------:R-:W0:Y:S01]  /*0000*/  LDC R1, c[0x0][0x28] ;  /* 0x00000a00ff017b82 */ /* 0x000e220000000800 */
[----:B------:R-:W1:Y:S07]  /*0010*/  S2R R13, SR_CTAID.Y ;  /* 0x00000000000d7919 */ /* 0x000e6e0000002600 */
[----:B------:R-:W2:Y:S01]  /*0020*/  LDC.64 R6, c[0x0][0x220] ;  /* 0x00008800ff067b82 */ /* 0x000ea20000000a00 */
[----:B------:R-:W-:Y:S01]  /*0030*/  ULDC.64 UR6, c[0x0][0x208] ;  /* 0x0000820000067ab9 */ /* 0x000fe20000000a00 */
[----:B------:R-:W3:Y:S01]  /*0040*/  S2R R12, SR_TID.X ;  /* 0x00000000000c7919 */ /* 0x000ee20000002100 */
[----:B------:R-:W4:Y:S05]  /*0050*/  S2R R15, SR_CTAID.X ;  /* 0x00000000000f7919 */ /* 0x000f2a0000002500 */
[----:B------:R-:W5:Y:S08]  /*0060*/  LDC.64 R4, c[0x0][0x210] ;  /* 0x00008400ff047b82 */ /* 0x000f700000000a00 */
[----:B------:R-:W4:Y:S01]  /*0070*/  LDC.64 R18, c[0x0][0x218] ;  /* 0x00008600ff127b82 */ /* 0x000f220000000a00 */
[----:B-1----:R-:W-:-:S02]  /*0080*/  IMAD.SHL.U32 R13, R13, 0x40, RZ ;  /* 0x000000400d0d7824 */ /* 0x002fc400078e00ff */
[----:B---3--:R-:W-:-:S05]  /*0090*/  IMAD.SHL.U32 R0, R12, 0x2, RZ ;  /* 0x000000020c007824 */ /* 0x008fca00078e00ff */
[----:B------:R-:W-:-:S04]  /*00a0*/  LOP3.LUT R8, R13, 0x3e, R0, 0xf8, !PT ;  /* 0x0000003e0d087812 */ /* 0x000fc800078ef800 */
[C---:B------:R-:W-:Y:S01]  /*00b0*/  ISETP.GE.AND P1, PT, R8.reuse, 0x500, PT ;  /* 0x000005000800780c */ /* 0x040fe20003f26270 */
[----:B------:R-:W-:-:S05]  /*00c0*/  IMAD.HI R2, R8, 0x66666667, RZ ;  /* 0x6666666708027827 */ /* 0x000fca00078e02ff */
[----:B------:R-:W-:-:S04]  /*00d0*/  SHF.R.U32.HI R3, RZ, 0x1f, R2 ;  /* 0x0000001fff037819 */ /* 0x000fc80000011602 */
[----:B------:R-:W-:Y:S02]  /*00e0*/  LEA.HI.SX32 R21, R2, R3, 0x19 ;  /* 0x0000000302157211 */ /* 0x000fe400078fcaff */
[----:B------:R-:W-:-:S03]  /*00f0*/  CS2R R2, SRZ ;  /* 0x0000000000027805 */ /* 0x000fc6000001ff00 */
[----:B------:R-:W-:-:S04]  /*0100*/  IMAD R17, R21, -0x140, R8 ;  /* 0xfffffec015117824 */ /* 0x000fc800078e0208 */
[----:B--2---:R-:W-:-:S05]  /*0110*/  IMAD.WIDE R6, R17, 0x4, R6 ;  /* 0x0000000411067825 */ /* 0x004fca00078e0206 */
[----:B------:R1:W2:Y:S01]  /*0120*/  @!P1 LDG.E.EL.64 R2, desc[UR6][R6.64] ;  /* 0x0000000606029981 */ /* 0x0002a2000c2e1b00 */
[----:B------:R-:W-:Y:S01]  /*0130*/  SHF.R.U32.HI R14, RZ, 0x5, R12 ;  /* 0x00000005ff0e7819 */ /* 0x000fe2000001160c */
[----:B0---4-:R-:W-:Y:S01]  /*0140*/  IMAD.WIDE R18, R17, 0x4, R18 ;  /* 0x0000000411127825 */ /* 0x011fe200078e0212 */
[----:B------:R-:W-:Y:S02]  /*0150*/  SHF.L.U32 R15, R15, 0x2, RZ ;  /* 0x000000020f0f7819 */ /* 0x000fe400000006ff */
[----:B------:R-:W-:-:S04]  /*0160*/  SGXT.U32 R14, R14, 0x2 ;  /* 0x000000020e0e781a */ /* 0x000fc80000000000 */
[----:B------:R-:W-:Y:S02]  /*0170*/  LOP3.LUT R10, R15, R14, RZ, 0xfc, !PT ;  /* 0x0000000e0f0a7212 */ /* 0x000fe400078efcff */
[----:B-1----:R-:W-:Y:S02]  /*0180*/  CS2R R6, SRZ ;  /* 0x0000000000067805 */ /* 0x002fe4000001ff00 */
[C---:B------:R-:W-:Y:S01]  /*0190*/  ISETP.GE.AND P0, PT, R10.reuse, 0x4, PT ;  /* 0x000000040a00780c */ /* 0x040fe20003f06270 */
[----:B------:R-:W-:Y:S02]  /*01a0*/  IMAD R16, R10, 0x140, R17 ;  /* 0x000001400a107824 */ /* 0x000fe400078e0211 */
[----:B------:R-:W0:Y:S01]  /*01b0*/  LDC.64 R10, c[0x0][0x228] ;  /* 0x00008a00ff0a7b82 */ /* 0x000e220000000a00 */
[----:B------:R-:W-:Y:S01]  /*01c0*/  ISETP.LT.AND P0, PT, R8, 0x500, !P0 ;  /* 0x000005000800780c */ /* 0x000fe20004701270 */
[----:B------:R-:W-:Y:S01]  /*01d0*/  IMAD R21, R21, 0x500, R16 ;  /* 0x0000050015157824 */ /* 0x000fe200078e0210 */
[----:B------:R-:W3:Y:S03]  /*01e0*/  @!P1 LDG.E.EL.64 R6, desc[UR6][R18.64] ;  /* 0x0000000612069981 */ /* 0x000ee6000c2e1b00 */
[----:B-----5:R-:W-:Y:S01]  /*01f0*/  IMAD.WIDE R20, R21, 0x4, R4 ;  /* 0x0000000415147825 */ /* 0x020fe200078e0204 */
[----:B------:R-:W-:Y:S01]  /*0200*/  CS2R R4, SRZ ;  /* 0x0000000000047805 */ /* 0x000fe2000001ff00 */
[----:B------:R-:W1:Y:S06]  /*0210*/  LDC.64 R8, c[0x0][0x230] ;  /* 0x00008c00ff087b82 */ /* 0x000e6c0000000a00 */
[----:B------:R-:W3:Y:S01]  /*0220*/  @P0 LDG.E.EL.64 R4, desc[UR6][R20.64] ;  /* 0x0000000614040981 */ /* 0x000ee2000c2e1b00 */
[----:B0-----:R-:W-:Y:S01]  /*0230*/  IMAD.WIDE R22, R17, 0x4, R10 ;  /* 0x0000000411167825 */ /* 0x001fe200078e020a */
[----:B------:R-:W-:-:S06]  /*0240*/  CS2R R10, SRZ ;  /* 0x00000000000a7805 */ /* 0x000fcc000001ff00 */
[----:B------:R-:W4:Y:S01]  /*0250*/  @!P1 LDG.E.EL.64 R10, desc[UR6][R22.64] ;  /* 0x00000006160a9981 */ /* 0x000f22000c2e1b00 */
[----:B-1----:R-:W-:Y:S01]  /*0260*/  IMAD.WIDE R16, R17, 0x4, R8 ;  /* 0x0000000411107825 */ /* 0x002fe200078e0208 */
[----:B------:R-:W-:-:S06]  /*0270*/  CS2R R8, SRZ ;  /* 0x0000000000087805 */ /* 0x000fcc000001ff00 */
[----:B------:R0:W4:Y:S01]  /*0280*/  @!P1 LDG.E.EL.64 R8, desc[UR6][R16.64] ;  /* 0x0000000610089981 */ /* 0x000122000c2e1b00 */
[----:B------:R-:W1:Y:S01]  /*0290*/  S2UR UR5, SR_CgaCtaId ;  /* 0x00000000000579c3 */ /* 0x000e620000008800 */
[----:B0-----:R-:W-:Y:S01]  /*02a0*/  SHF.R.U32.HI R16, RZ, 0x1, R12 ;  /* 0x00000001ff107819 */ /* 0x001fe2000001160c */
[----:B------:R-:W-:Y:S01]  /*02b0*/  IMAD.SHL.U32 R17, R12, 0x8, RZ ;  /* 0x000000080c117824 */ /* 0x000fe200078e00ff */
[----:B------:R-:W-:-:S04]  /*02c0*/  UMOV UR4, 0x400 ;  /* 0x0000040000047882 */ /* 0x000fc80000000000 */
[----:B------:R-:W-:Y:S01]  /*02d0*/  LOP3.LUT R14, R14, 0xf8, R17, 0xf8, !PT ;  /* 0x000000f80e0e7812 */ /* 0x000fe200078ef811 */
[----:B-1----:R-:W-:Y:S01]  /*02e0*/  UPRMT UR4, UR5, 0x654, UR4 ;  /* 0x0000065405047896 */ /* 0x002fe20008000004 */
[----:B--2---:R-:W-:Y:S01]  /*02f0*/  FADD R2, R2, 9.9999997473787516356e-06 ;  /* 0x3727c5ac02027421 */ /* 0x004fe20000000000 */
[----:B------:R-:W-:-:S03]  /*0300*/  FADD R3, R3, 9.9999997473787516356e-06 ;  /* 0x3727c5ac03037421 */ /* 0x000fc60000000000 */
[----:B------:R-:W0:Y:S08]  /*0310*/  MUFU.SQRT R20, R2 ;  /* 0x0000000200147308 */ /* 0x000e300000002000 */
[----:B------:R-:W1:Y:S01]  /*0320*/  MUFU.SQRT R18, R3 ;  /* 0x0000000300127308 */ /* 0x000e620000002000 */
[C---:B0-----:R-:W-:Y:S02]  /*0330*/  FSETP.GT.AND P0, PT, R20.reuse, 8.50705917302346158658e+37, PT ;  /* 0x7e8000001400780b */ /* 0x041fe40003f04000 */
[----:B------:R-:W-:-:S02]  /*0340*/  FSETP.GEU.AND P2, PT, R20, 1.175494350822287508e-38, PT ;  /* 0x008000001400780b */ /* 0x000fc40003f4e000 */
[C---:B-1----:R-:W-:Y:S02]  /*0350*/  FSETP.GT.AND P1, PT, R18.reuse, 8.50705917302346158658e+37, PT ;  /* 0x7e8000001200780b */ /* 0x042fe40003f24000 */
[----:B------:R-:W-:-:S07]  /*0360*/  FSETP.GEU.AND P3, PT, R18, 1.175494350822287508e-38, PT ;  /* 0x008000001200780b */ /* 0x000fce0003f6e000 */
[----:B------:R-:W-:-:S04]  /*0370*/  @P0 FMUL R20, R20, 0.25 ;  /* 0x3e80000014140820 */ /* 0x000fc80000400000 */
[----:B------:R-:W-:Y:S01]  /*0380*/  @!P2 FMUL R20, R20, 16777216 ;  /* 0x4b8000001414a820 */ /* 0x000fe20000400000 */
[----:B------:R-:W-:-:S04]  /*0390*/  @P1 FMUL R18, R18, 0.25 ;  /* 0x3e80000012121820 */ /* 0x000fc80000400000 */
[----:B------:R-:W-:Y:S01]  /*03a0*/  @!P3 FMUL R18, R18, 16777216 ;  /* 0x4b8000001212b820 */ /* 0x000fe20000400000 */
[----:B------:R-:W0:Y:S01]  /*03b0*/  MUFU.RCP R20, R20 ;  /* 0x0000001400147308 */ /* 0x000e220000001000 */
[----:B------:R-:W-:Y:S01]  /*03c0*/  SGXT.U32 R2, R16, 0x6 ;  /* 0x000000061002781a */ /* 0x000fe20000000000 */
[----:B------:R-:W-:Y:S02]  /*03d0*/  IMAD.MOV.U32 R16, RZ, RZ, 0x3e800000 ;  /* 0x3e800000ff107424 */ /* 0x000fe400078e00ff */
[----:B---3--:R-:W-:-:S04]  /*03e0*/  FADD R5, -R7, R5 ;  /* 0x0000000507057221 */ /* 0x008fc80000000100 */
[----:B------:R-:W1:Y:S01]  /*03f0*/  MUFU.RCP R18, R18 ;  /* 0x0000001200127308 */ /* 0x000e620000001000 */
[C---:B------:R-:W-:Y:S02]  /*0400*/  FSEL R3, R16.reuse, 1, P0 ;  /* 0x3f80000010037808 */ /* 0x040fe40000000000 */
[----:B------:R-:W-:-:S03]  /*0410*/  FSEL R7, R16, 1, P1 ;  /* 0x3f80000010077808 */ /* 0x000fc60000800000 */
[----:B------:R-:W-:Y:S02]  /*0420*/  @!P2 FMUL R3, R3, 16777216 ;  /* 0x4b8000000303a820 */ /* 0x000fe40000400000 */
[----:B------:R-:W-:Y:S01]  /*0430*/  @!P3 FMUL R7, R7, 16777216 ;  /* 0x4b8000000707b820 */ /* 0x000fe20000400000 */
[----:B------:R-:W-:Y:S01]  /*0440*/  LOP3.LUT R13, R13, R2, RZ, 0xfc, !PT ;  /* 0x000000020d0d7212 */ /* 0x000fe200078efcff */
[----:B------:R-:W-:Y:S01]  /*0450*/  FADD R4, -R6, R4 ;  /* 0x0000000406047221 */ /* 0x000fe20000000100 */
[----:B------:R-:W-:Y:S01]  /*0460*/  LOP3.LUT R2, R17, 0xf8, RZ, 0xc0, !PT ;  /* 0x000000f811027812 */ /* 0x000fe200078ec0ff */
[----:B0-----:R-:W-:Y:S01]  /*0470*/  FMUL R3, R20, R3 ;  /* 0x0000000314037220 */ /* 0x001fe20000400000 */
[----:B-1----:R-:W-:Y:S02]  /*0480*/  FMUL R18, R18, R7 ;  /* 0x0000000712127220 */ /* 0x002fe40000400000 */
[----:B------:R-:W-:Y:S01]  /*0490*/  IADD3 R19, R2, UR4, RZ ;  /* 0x0000000402137c10 */ /* 0x000fe2000fffe0ff */
[----:B------:R-:W-:Y:S01]  /*04a0*/  FMUL R3, R4, R3 ;  /* 0x0000000304037220 */ /* 0x000fe20000400000 */
[----:B------:R-:W-:-:S03]  /*04b0*/  FMUL R18, R5, R18 ;  /* 0x0000001205127220 */ /* 0x000fc60000400000 */
[----:B------:R-:W-:Y:S02]  /*04c0*/  IMAD R14, R14, 0x4, R19 ;  /* 0x000000040e0e7824 */ /* 0x000fe400078e0213 */
[----:B----4-:R-:W-:Y:S01]  /*04d0*/  FFMA R3, R3, R10, R8 ;  /* 0x0000000a03037223 */ /* 0x010fe20000000008 */
[----:B------:R-:W-:-:S04]  /*04e0*/  FFMA R9, R18, R11, R9 ;  /* 0x0000000b12097223 */ /* 0x000fc80000000009 */
[----:B------:R0:W-:Y:S04]  /*04f0*/  STS [R14], R3 ;  /* 0x000000030e007388 */ /* 0x0001e80000000800 */
[----:B------:R0:W-:Y:S01]  /*0500*/  STS [R14+0x14], R9 ;  /* 0x000014090e007388 */ /* 0x0001e20000000800 */
[----:B------:R-:W-:Y:S01]  /*0510*/  LOP3.LUT R6, R15, 0x2, R0, 0xf8, !PT ;  /* 0x000000020f067812 */ /* 0x000fe200078ef800 */
[----:B------:R-:W-:Y:S03]  /*0520*/  BAR.SYNC.DEFER_BLOCKING 0x0 ;  /* 0x0000000000007b1d */ /* 0x000fe60000010000 */
[----:B------:R-:W-:-:S04]  /*0530*/  ISETP.GE.AND P0, PT, R6, 0x4, PT ;  /* 0x000000040600780c */ /* 0x000fc80003f06270 */
[----:B------:R-:W-:Y:S02]  /*0540*/  ISETP.LT.AND P0, PT, R13, 0x500, !P0 ;  /* 0x000005000d00780c */ /* 0x000fe40004701270 */
[----:B------:R-:W-:Y:S02]  /*0550*/  LOP3.LUT R0, R0, 0xfc, RZ, 0xc0, !PT ;  /* 0x000000fc00007812 */ /* 0x000fe400078ec0ff */
[----:B------:R-:W-:-:S04]  /*0560*/  LOP3.LUT R17, R17, 0x3f8, RZ, 0xc0, !PT ;  /* 0x000003f811117812 */ /* 0x000fc800078ec0ff */
[----:B------:R-:W-:-:S05]  /*0570*/  IADD3 R0, R17, UR4, R0 ;  /* 0x0000000411007c10 */ /* 0x000fca000fffe000 */
[----:B0-----:R-:W-:Y:S05]  /*0580*/  @!P0 EXIT ;  /* 0x000000000000894d */ /* 0x001fea0003800000 */
[----:B------:R-:W-:Y:S01]  /*0590*/  LDS R4, [R0] ;  /* 0x0000000000047984 */ /* 0x000fe20000000800 */
[----:B------:R-:W0:Y:S01]  /*05a0*/  LDC.64 R2, c[0x0][0x238] ;  /* 0x00008e00ff027b82 */ /* 0x000e220000000a00 */
[----:B------:R-:W-:Y:S02]  /*05b0*/  LEA R13, R13, R6, 0x2 ;  /* 0x000000060d0d7211 */ /* 0x000fe400078e10ff */
[----:B------:R-:W1:Y:S03]  /*05c0*/  LDS R5, [R0+0x4] ;  /* 0x0000040000057984 */ /* 0x000e660000000800 */
[----:B0-----:R-:W-:-:S05]  /*05d0*/  IMAD.WIDE R2, R13, 0x4, R2 ;  /* 0x000000040d027825 */ /* 0x001fca00078e0202 */
[----:B-1----:R-:W-:Y:S01]  /*05e0*/  STG.E.64 desc[UR6][R2.64], R4 ;  /* 0x0000000402007986 */ /* 0x002fe2000c101b06 */
[----:B------:R-:W-:Y:S05]  /*05f0*/  EXIT ;  /* 0x000000000000794d */ /* 0x000fea0003800000 */
.L_x_0:
[----:B------:R-:W-:-:S00]  /*0600*/  BRA `(.L_x_0) ;  /* 0xfffffffc00fc7947 */ /* 0x000fc0000383ffff */
[----:B------:R-:W-:-:S00]  /*0610*/  NOP ;  /* 0x0000000000007918 */ /* 0x000fc00000000000 */
        /* <DEDUP_REMOVED lines=14> */
.L_x_1:


//--------------------- .nv.global.init           --------------------------
	.section	.nv.global.init,"aw",@progbits
.nv.global.init:
	.type		_$_str,@object
	.size		_$_str,(_$_str_$_2 - _$_str)
_$_str:
        /*0000*/ 	.byte	0x5f, 0x5f, 0x43, 0x55, 0x44, 0x41, 0x5f, 0x46, 0x54, 0x5a, 0x00
	.type		_$_str_$_2,@object
	.size		_$_str_$_2,(.L_1 - _$_str_$_2)
_$_str_$_2:
        /*000b*/ 	.byte	0x5f, 0x5f, 0x43, 0x55, 0x44, 0x41, 0x5f, 0x50, 0x52, 0x45, 0x43, 0x5f, 0x53, 0x51, 0x52, 0x54
        /*001b*/ 	.byte	0x00
.L_1:


//--------------------- .nv.shared.triton_poi_fused__native_batch_norm_legit_no_training_24 --------------------------
	.section	.nv.shared.triton_poi_fused__native_batch_norm_legit_no_training_24,"aw",@nobits
	.sectionflags	@""
	.align	16
	.zero		1024


//--------------------- .nv.constant0.triton_poi_fused__native_batch_norm_legit_no_training_24 --------------------------
	.section	.nv.constant0.triton_poi_fused__native_batch_norm_legit_no_training_24,"a",@progbits
	.sectionflags	@""
	.align	4
.nv.constant0.triton_poi_fused__native_batch_norm_legit_no_training_24:
	.zero		584
